//
// Generated by NVIDIA NVVM Compiler
//
// Compiler Build ID: CL-36424714
// Cuda compilation tools, release 13.0, V13.0.88
// Based on NVVM 20.0.0
//

.version 9.0
.target sm_100
.address_size 64

	// .globl	_Z6kernelPiiiiiii

.visible .entry _Z6kernelPiiiiiii(
	.param .u64 .ptr .align 1 _Z6kernelPiiiiiii_param_0,
	.param .u32 _Z6kernelPiiiiiii_param_1,
	.param .u32 _Z6kernelPiiiiiii_param_2,
	.param .u32 _Z6kernelPiiiiiii_param_3,
	.param .u32 _Z6kernelPiiiiiii_param_4,
	.param .u32 _Z6kernelPiiiiiii_param_5,
	.param .u32 _Z6kernelPiiiiiii_param_6
)
{
	.reg .pred 	%p<4>;
	.reg .b32 	%r<28>;
	.reg .b64 	%rd<9>;

	ld.param.u64 	%rd1, [_Z6kernelPiiiiiii_param_0];
	ld.param.u32 	%r3, [_Z6kernelPiiiiiii_param_1];
	ld.param.u32 	%r5, [_Z6kernelPiiiiiii_param_2];
	ld.param.u32 	%r6, [_Z6kernelPiiiiiii_param_3];
	ld.param.u32 	%r7, [_Z6kernelPiiiiiii_param_4];
	ld.param.u32 	%r8, [_Z6kernelPiiiiiii_param_5];
	ld.param.u32 	%r4, [_Z6kernelPiiiiiii_param_6];
	mov.u32 	%r10, %ntid.x;
	mov.u32 	%r11, %ctaid.x;
	mov.u32 	%r12, %tid.x;
	mad.lo.s32 	%r13, %r10, %r11, %r12;
	mov.u32 	%r14, %ntid.y;
	mov.u32 	%r15, %ctaid.y;
	mov.u32 	%r16, %tid.y;
	mad.lo.s32 	%r17, %r14, %r15, %r16;
	add.s32 	%r1, %r13, %r5;
	add.s32 	%r18, %r17, %r6;
	setp.ge.s32 	%p1, %r1, %r7;
	setp.ge.s32 	%p2, %r18, %r8;
	or.pred  	%p3, %p1, %p2;
	@%p3 bra 	$L__BB0_2;
	cvta.to.global.u64 	%rd2, %rd1;
	mul.lo.s32 	%r19, %r1, %r3;
	add.s32 	%r20, %r19, %r18;
	mul.wide.s32 	%rd3, %r20, 4;
	add.s64 	%rd4, %rd2, %rd3;
	ld.global.u32 	%r21, [%rd4];
	add.s32 	%r22, %r4, %r19;
	mul.wide.s32 	%rd5, %r22, 4;
	add.s64 	%rd6, %rd2, %rd5;
	ld.global.u32 	%r23, [%rd6];
	mad.lo.s32 	%r24, %r4, %r3, %r18;
	mul.wide.s32 	%rd7, %r24, 4;
	add.s64 	%rd8, %rd2, %rd7;
	ld.global.u32 	%r25, [%rd8];
	add.s32 	%r26, %r25, %r23;
	min.s32 	%r27, %r21, %r26;
	st.global.u32 	[%rd4], %r27;
$L__BB0_2:
	ret;

}


// ===== COMPILED SASS (sm_100) =====

	.target	sm_100

	.elftype	@"ET_EXEC"


//--------------------- .note.nv.tkinfo           --------------------------
	.section	.note.nv.tkinfo,"",@"SHT_NOTE"
	.sectionflags	@"SHF_NOTE_NV_TKINFO"
	.tkinfo
        /*0018*/ 	.word	0x00000002
        /*0030*/ 	.string	""
        /*0030*/ 	.string	"ptxas"
        /*0030*/ 	.string	"Cuda compilation tools, release 13.0, V13.0.88"
        /*0030*/ 	.string	"Build cuda_13.0.r13.0/compiler.36424714_0"
        /*0030*/ 	.string	"-arch sm_100 -m 64 "



//--------------------- .note.nv.cuinfo           --------------------------
	.section	.note.nv.cuinfo,"",@"SHT_NOTE"
	.sectionflags	@"SHF_NOTE_NV_CUINFO"
        /*0018*/ 	.short	0x0002
        /*001a*/ 	.short	0x0064
        /*001c*/ 	.short	0x0082
	.zero		2


//--------------------- .nv.info                  --------------------------
	.section	.nv.info,"",@"SHT_CUDA_INFO"
	.align	4


	//----- nvinfo : EIATTR_REGCOUNT
	.align		4
        /*0000*/ 	.byte	0x04, 0x2f
        /*0002*/ 	.short	(.L_1 - .L_0)
	.align		4
.L_0:
        /*0004*/ 	.word	index@(_Z6kernelPiiiiiii)
        /*0008*/ 	.word	0x0000000e


	//----- nvinfo : EIATTR_FRAME_SIZE
	.align		4
.L_1:
        /*000c*/ 	.byte	0x04, 0x11
        /*000e*/ 	.short	(.L_3 - .L_2)
	.align		4
.L_2:
        /*0010*/ 	.word	index@(_Z6kernelPiiiiiii)
        /*0014*/ 	.word	0x00000000


	//----- nvinfo : EIATTR_MIN_STACK_SIZE
	.align		4
.L_3:
        /*0018*/ 	.byte	0x04, 0x12
        /*001a*/ 	.short	(.L_5 - .L_4)
	.align		4
.L_4:
        /*001c*/ 	.word	index@(_Z6kernelPiiiiiii)
        /*0020*/ 	.word	0x00000000
.L_5:


//--------------------- .nv.compat                --------------------------
	.section	.nv.compat,"",@"SHT_CUDA_COMPAT_INFO"
	.align	4
        /*0000*/ 	.byte	0x02, 0x09, 0x00, 0x00, 0x02, 0x02, 0x01, 0x00, 0x02, 0x05, 0x05, 0x00, 0x03, 0x07, 0x01, 0x01
        /*0010*/ 	.byte	0x02, 0x03, 0x00, 0x00, 0x02, 0x06, 0x01, 0x00, 0x04, 0x0b, 0x08, 0x00, 0x09, 0x00, 0x00, 0x00
        /*0020*/ 	.byte	0x00, 0x00, 0x00, 0x00


//--------------------- .nv.info._Z6kernelPiiiiiii --------------------------
	.section	.nv.info._Z6kernelPiiiiiii,"",@"SHT_CUDA_INFO"
	.sectionflags	@""
	.align	4


	//----- nvinfo : EIATTR_CUDA_API_VERSION
	.align		4
        /*0000*/ 	.byte	0x04, 0x37
        /*0002*/ 	.short	(.L_7 - .L_6)
.L_6:
        /*0004*/ 	.word	0x00000082


	//----- nvinfo : EIATTR_KPARAM_INFO
	.align		4
.L_7:
        /*0008*/ 	.byte	0x04, 0x17
        /*000a*/ 	.short	(.L_9 - .L_8)
.L_8:
        /*000c*/ 	.word	0x00000000
        /*0010*/ 	.short	0x0006
        /*0012*/ 	.short	0x001c
        /*0014*/ 	.byte	0x00, 0xf0, 0x11, 0x00


	//----- nvinfo : EIATTR_KPARAM_INFO
	.align		4
.L_9:
        /*0018*/ 	.byte	0x04, 0x17
        /*001a*/ 	.short	(.L_11 - .L_10)
.L_10:
        /*001c*/ 	.word	0x00000000
        /*0020*/ 	.short	0x0005
        /*0022*/ 	.short	0x0018
        /*0024*/ 	.byte	0x00, 0xf0, 0x11, 0x00


	//----- nvinfo : EIATTR_KPARAM_INFO
	.align		4
.L_11:
        /*0028*/ 	.byte	0x04, 0x17
        /*002a*/ 	.short	(.L_13 - .L_12)
.L_12:
        /*002c*/ 	.word	0x00000000
        /*0030*/ 	.short	0x0004
        /*0032*/ 	.short	0x0014
        /*0034*/ 	.byte	0x00, 0xf0, 0x11, 0x00


	//----- nvinfo : EIATTR_KPARAM_INFO
	.align		4
.L_13:
        /*0038*/ 	.byte	0x04, 0x17
        /*003a*/ 	.short	(.L_15 - .L_14)
.L_14:
        /*003c*/ 	.word	0x00000000
        /*0040*/ 	.short	0x0003
        /*0042*/ 	.short	0x0010
        /*0044*/ 	.byte	0x00, 0xf0, 0x11, 0x00


	//----- nvinfo : EIATTR_KPARAM_INFO
	.align		4
.L_15:
        /*0048*/ 	.byte	0x04, 0x17
        /*004a*/ 	.short	(.L_17 - .L_16)
.L_16:
        /*004c*/ 	.word	0x00000000
        /*0050*/ 	.short	0x0002
        /*0052*/ 	.short	0x000c
        /*0054*/ 	.byte	0x00, 0xf0, 0x11, 0x00


	//----- nvinfo : EIATTR_KPARAM_INFO
	.align		4
.L_17:
        /*0058*/ 	.byte	0x04, 0x17
        /*005a*/ 	.short	(.L_19 - .L_18)
.L_18:
        /*005c*/ 	.word	0x00000000
        /*0060*/ 	.short	0x0001
        /*0062*/ 	.short	0x0008
        /*0064*/ 	.byte	0x00, 0xf0, 0x11, 0x00


	//----- nvinfo : EIATTR_KPARAM_INFO
	.align		4
.L_19:
        /*0068*/ 	.byte	0x04, 0x17
        /*006a*/ 	.short	(.L_21 - .L_20)
.L_20:
        /*006c*/ 	.word	0x00000000
        /*0070*/ 	.short	0x0000
        /*0072*/ 	.short	0x0000
        /*0074*/ 	.byte	0x00, 0xf5, 0x21, 0x00


	//----- nvinfo : EIATTR_SPARSE_MMA_MASK
	.align		4
.L_21:
        /*0078*/ 	.byte	0x03, 0x50
        /*007a*/ 	.short	0x0000


	//----- nvinfo : EIATTR_MAXREG_COUNT
	.align		4
        /*007c*/ 	.byte	0x03, 0x1b
        /*007e*/ 	.short	0x00ff


	//----- nvinfo : EIATTR_MERCURY_ISA_VERSION
	.align		4
        /*0080*/ 	.byte	0x03, 0x5f
        /*0082*/ 	.short	0x0101


	//----- nvinfo : EIATTR_VRC_CTA_INIT_COUNT
	.align		4
        /*0084*/ 	.byte	0x02, 0x4a
	.zero		1
	.zero		1


	//----- nvinfo : EIATTR_EXIT_INSTR_OFFSETS
	.align		4
        /*0088*/ 	.byte	0x04, 0x1c
        /*008a*/ 	.short	(.L_23 - .L_22)


	//   ....[0]....
.L_22:
        /*008c*/ 	.word	0x00000100


	//   ....[1]....
        /*0090*/ 	.word	0x00000200


	//----- nvinfo : EIATTR_CBANK_PARAM_SIZE
	.align		4
.L_23:
        /*0094*/ 	.byte	0x03, 0x19
        /*0096*/ 	.short	0x0020


	//----- nvinfo : EIATTR_PARAM_CBANK
	.align		4
        /*0098*/ 	.byte	0x04, 0x0a
        /*009a*/ 	.short	(.L_25 - .L_24)
	.align		4
.L_24:
        /*009c*/ 	.word	index@(.nv.constant0._Z6kernelPiiiiiii)
        /*00a0*/ 	.short	0x0380
        /*00a2*/ 	.short	0x0020


	//----- nvinfo : EIATTR_SW_WAR
	.align		4
.L_25:
        /*00a4*/ 	.byte	0x04, 0x36
        /*00a6*/ 	.short	(.L_27 - .L_26)
.L_26:
        /*00a8*/ 	.word	0x00000008
.L_27:


//--------------------- .nv.callgraph             --------------------------
	.section	.nv.callgraph,"",@"SHT_CUDA_CALLGRAPH"
	.align	4
	.sectionentsize	8
	.align		4
        /*0000*/ 	.word	0x00000000
	.align		4
        /*0004*/ 	.word	0xffffffff
	.align		4
        /*0008*/ 	.word	0x00000000
	.align		4
        /*000c*/ 	.word	0xfffffffe
	.align		4
        /*0010*/ 	.word	0x00000000
	.align		4
        /*0014*/ 	.word	0xfffffffd
	.align		4
        /*0018*/ 	.word	0x00000000
	.align		4
        /*001c*/ 	.word	0xfffffffc


//--------------------- .text._Z6kernelPiiiiiii   --------------------------
	.section	.text._Z6kernelPiiiiiii,"ax",@progbits
	.align	128
        .global         _Z6kernelPiiiiiii
        .type           _Z6kernelPiiiiiii,@function
        .size           _Z6kernelPiiiiiii,(.L_x_1 - _Z6kernelPiiiiiii)
        .other          _Z6kernelPiiiiiii,@"STO_CUDA_ENTRY STV_DEFAULT"
_Z6kernelPiiiiiii:
.text._Z6kernelPiiiiiii:
[----:B------:R-:W-:Y:S01]  /*0000*/  LDC R1, c[0x0][0x37c] ;  /* 0x0000df00ff017b82 */ /* 0x000fe20000000800 */
[----:B------:R-:W0:Y:S01]  /*0010*/  S2R R2, SR_CTAID.Y ;  /* 0x0000000000027919 */ /* 0x000e220000002600 */
[----:B------:R-:W1:Y:S01]  /*0020*/  LDCU UR4, c[0x0][0x360] ;  /* 0x00006c00ff0477ac */ /* 0x000e620008000800 */
[----:B------:R-:W0:Y:S01]  /*0030*/  S2R R5, SR_TID.Y ;  /* 0x0000000000057919 */ /* 0x000e220000002200 */
[----:B------:R-:W0:Y:S01]  /*0040*/  LDCU UR5, c[0x0][0x364] ;  /* 0x00006c80ff0577ac */ /* 0x000e220008000800 */
[----:B------:R-:W1:Y:S01]  /*0050*/  S2R R0, SR_CTAID.X ;  /* 0x0000000000007919 */ /* 0x000e620000002500 */
[----:B------:R-:W2:Y:S01]  /*0060*/  LDCU.64 UR8, c[0x0][0x390] ;  /* 0x00007200ff0877ac */ /* 0x000ea20008000a00 */
[----:B------:R-:W1:Y:S01]  /*0070*/  S2R R3, SR_TID.X ;  /* 0x0000000000037919 */ /* 0x000e620000002100 */
[----:B------:R-:W3:Y:S01]  /*0080*/  LDCU UR6, c[0x0][0x38c] ;  /* 0x00007180ff0677ac */ /* 0x000ee20008000800 */
[----:B------:R-:W4:Y:S01]  /*0090*/  LDCU UR7, c[0x0][0x398] ;  /* 0x00007300ff0777ac */ /* 0x000f220008000800 */
[----:B0-----:R-:W-:-:S05]  /*00a0*/  IMAD R2, R2, UR5, R5 ;  /* 0x0000000502027c24 */ /* 0x001fca000f8e0205 */
[----:B--2---:R-:W-:Y:S01]  /*00b0*/  IADD3 R5, PT, PT, R2, UR8, RZ ;  /* 0x0000000802057c10 */ /* 0x004fe2000fffe0ff */
[----:B-1----:R-:W-:-:S03]  /*00c0*/  IMAD R0, R0, UR4, R3 ;  /* 0x0000000400007c24 */ /* 0x002fc6000f8e0203 */
[----:B----4-:R-:W-:Y:S02]  /*00d0*/  ISETP.GE.AND P0, PT, R5, UR7, PT ;  /* 0x0000000705007c0c */ /* 0x010fe4000bf06270 */
[----:B---3--:R-:W-:-:S04]  /*00e0*/  IADD3 R0, PT, PT, R0, UR6, RZ ;  /* 0x0000000600007c10 */ /* 0x008fc8000fffe0ff */
[----:B------:R-:W-:-:S13]  /*00f0*/  ISETP.GE.OR P0, PT, R0, UR9, P0 ;  /* 0x0000000900007c0c */ /* 0x000fda0008706670 */
[----:B------:R-:W-:Y:S05]  /*0100*/  @P0 EXIT ;  /* 0x000000000000094d */ /* 0x000fea0003800000 */
[----:B------:R-:W0:Y:S01]  /*0110*/  LDC R11, c[0x0][0x39c] ;  /* 0x0000e700ff0b7b82 */ /* 0x000e220000000800 */
[----:B------:R-:W1:Y:S01]  /*0120*/  LDCU UR6, c[0x0][0x388] ;  /* 0x00007100ff0677ac */ /* 0x000e620008000800 */
[----:B------:R-:W2:Y:S06]  /*0130*/  LDCU.64 UR4, c[0x0][0x358] ;  /* 0x00006b00ff0477ac */ /* 0x000eac0008000a00 */
[----:B------:R-:W3:Y:S01]  /*0140*/  LDC.64 R2, c[0x0][0x380] ;  /* 0x0000e000ff027b82 */ /* 0x000ee20000000a00 */
[C---:B-1----:R-:W-:Y:S02]  /*0150*/  IMAD R9, R0.reuse, UR6, R5 ;  /* 0x0000000600097c24 */ /* 0x042fe4000f8e0205 */
[----:B0-----:R-:W-:-:S02]  /*0160*/  IMAD R7, R0, UR6, R11 ;  /* 0x0000000600077c24 */ /* 0x001fc4000f8e020b */
[----:B------:R-:W-:Y:S02]  /*0170*/  IMAD R11, R11, UR6, R5 ;  /* 0x000000060b0b7c24 */ /* 0x000fe4000f8e0205 */
[----:B---3--:R-:W-:-:S04]  /*0180*/  IMAD.WIDE R4, R7, 0x4, R2 ;  /* 0x0000000407047825 */ /* 0x008fc800078e0202 */
[--C-:B------:R-:W-:Y:S02]  /*0190*/  IMAD.WIDE R6, R11, 0x4, R2.reuse ;  /* 0x000000040b067825 */ /* 0x100fe400078e0202 */
[----:B--2---:R-:W2:Y:S02]  /*01a0*/  LDG.E R5, desc[UR4][R4.64] ;  /* 0x0000000404057981 */ /* 0x004ea4000c1e1900 */
[----:B------:R-:W-:Y:S02]  /*01b0*/  IMAD.WIDE R2, R9, 0x4, R2 ;  /* 0x0000000409027825 */ /* 0x000fe400078e0202 */
[----:B------:R-:W2:Y:S04]  /*01c0*/  LDG.E R6, desc[UR4][R6.64] ;  /* 0x0000000406067981 */ /* 0x000ea8000c1e1900 */
[----:B------:R-:W2:Y:S02]  /*01d0*/  LDG.E R0, desc[UR4][R2.64] ;  /* 0x0000000402007981 */ /* 0x000ea4000c1e1900 */
[----:B--2---:R-:W-:-:S05]  /*01e0*/  VIADDMNMX R9, R6, R5, R0, PT ;  /* 0x0000000506097246 */ /* 0x004fca0003800100 */
[----:B------:R-:W-:Y:S01]  /*01f0*/  STG.E desc[UR4][R2.64], R9 ;  /* 0x0000000902007986 */ /* 0x000fe2000c101904 */
[----:B------:R-:W-:Y:S05]  /*0200*/  EXIT ;  /* 0x000000000000794d */ /* 0x000fea0003800000 */
.L_x_0:
[----:B------:R-:W-:-:S00]  /*0210*/  BRA `(.L_x_0) ;  /* 0xfffffffc00fc7947 */ /* 0x000fc0000383ffff */
[----:B------:R-:W-:-:S00]  /*0220*/  NOP ;  /* 0x0000000000007918 */ /* 0x000fc00000000000 */
        /* <DEDUP_REMOVED lines=13> */
.L_x_1:


//--------------------- .nv.shared.reserved.0     --------------------------
	.section	.nv.shared.reserved.0,"aw",@nobits
	.weak		__nv_reservedSMEM_offset_0_alias
	.size		__nv_reservedSMEM_offset_0_alias, 0, 64
	.other		__nv_reservedSMEM_offset_0_alias,@"STO_CUDA_RESERVED_SHARED STV_DEFAULT"
__nv_reservedSMEM_offset_0_alias:
	.zero		0
	.zero		64


//--------------------- .nv.constant0._Z6kernelPiiiiiii --------------------------
	.section	.nv.constant0._Z6kernelPiiiiiii,"a",@progbits
	.sectionflags	@""
	.align	4
.nv.constant0._Z6kernelPiiiiiii:
	.zero		928


//--------------------- SYMBOLS --------------------------

	.type		.nv.reservedSmem.offset0,@object
	.size		.nv.reservedSmem.offset0,0x4
